	.headerflags	@"EF_CUDA_TEXMODE_UNIFIED EF_CUDA_64BIT_ADDRESS EF_CUDA_ACCELERATORS EF_CUDA_SM90 EF_CUDA_VIRTUAL_SM(EF_CUDA_SM90)"
	.elftype	@"ET_EXEC"


//--------------------- .nv.info                  --------------------------
	.section	.nv.info,"",@"SHT_CUDA_INFO"
	.align	4


	//----- nvinfo : EIATTR_REGCOUNT
	.align		4
        /*0000*/ 	.byte	0x04, 0x2f
        /*0002*/ 	.short	(.L_3 - .L_2)
	.align		4
.L_2:
        /*0004*/ 	.word	index@(triton_poi_fused__native_batch_norm_legit_no_training_add_relu_33)
        /*0008*/ 	.word	0x00000036


	//----- nvinfo : EIATTR_MIN_STACK_SIZE
	.align		4
.L_3:
        /*000c*/ 	.byte	0x04, 0x12
        /*000e*/ 	.short	(.L_5 - .L_4)
	.align		4
.L_4:
        /*0010*/ 	.word	index@(triton_poi_fused__native_batch_norm_legit_no_training_add_relu_33)
        /*0014*/ 	.word	0x00000000


	//----- nvinfo : EIATTR_FRAME_SIZE
	.align		4
.L_5:
        /*0018*/ 	.byte	0x04, 0x11
        /*001a*/ 	.short	(.L_7 - .L_6)
	.align		4
.L_6:
        /*001c*/ 	.word	index@(triton_poi_fused__native_batch_norm_legit_no_training_add_relu_33)
        /*0020*/ 	.word	0x00000000


	//----- nvinfo : EIATTR_MIN_STACK_SIZE
	.align		4
.L_7:
        /*0024*/ 	.byte	0x04, 0x12
        /*0026*/ 	.short	(.L_9 - .L_8)
	.align		4
.L_8:
        /*0028*/ 	.word	index@(triton_poi_fused__native_batch_norm_legit_no_training_add_relu_33)
        /*002c*/ 	.word	0x00000000
.L_9:


//--------------------- .nv.info.triton_poi_fused__native_batch_norm_legit_no_training_add_relu_33 --------------------------
	.section	.nv.info.triton_poi_fused__native_batch_norm_legit_no_training_add_relu_33,"",@"SHT_CUDA_INFO"
	.sectionflags	@""
	.align	4


	//----- nvinfo : EIATTR_CUDA_API_VERSION
	.align		4
        /*0000*/ 	.byte	0x04, 0x37
        /*0002*/ 	.short	(.L_11 - .L_10)
.L_10:
        /*0004*/ 	.word	0x0000007c


	//----- nvinfo : EIATTR_KPARAM_INFO
	.align		4
.L_11:
        /*0008*/ 	.byte	0x04, 0x17
        /*000a*/ 	.short	(.L_13 - .L_12)
.L_12:
        /*000c*/ 	.word	0x00000000
        /*0010*/ 	.short	0x0009
        /*0012*/ 	.short	0x0044
        /*0014*/ 	.byte	0x00, 0xf0, 0x11, 0x00


	//----- nvinfo : EIATTR_KPARAM_INFO
	.align		4
.L_13:
        /*0018*/ 	.byte	0x04, 0x17
        /*001a*/ 	.short	(.L_15 - .L_14)
.L_14:
        /*001c*/ 	.word	0x00000000
        /*0020*/ 	.short	0x0008
        /*0022*/ 	.short	0x0040
        /*0024*/ 	.byte	0x00, 0xf0, 0x11, 0x00


	//----- nvinfo : EIATTR_KPARAM_INFO
	.align		4
.L_15:
        /*0028*/ 	.byte	0x04, 0x17
        /*002a*/ 	.short	(.L_17 - .L_16)
.L_16:
        /*002c*/ 	.word	0x00000000
        /*0030*/ 	.short	0x0007
        /*0032*/ 	.short	0x0038
        /*0034*/ 	.byte	0x00, 0xf4, 0x21, 0x00


	//----- nvinfo : EIATTR_KPARAM_INFO
	.align		4
.L_17:
        /*0038*/ 	.byte	0x04, 0x17
        /*003a*/ 	.short	(.L_19 - .L_18)
.L_18:
        /*003c*/ 	.word	0x00000000
        /*0040*/ 	.short	0x0006
        /*0042*/ 	.short	0x0030
        /*0044*/ 	.byte	0x00, 0xf4, 0x21, 0x00


	//----- nvinfo : EIATTR_KPARAM_INFO
	.align		4
.L_19:
        /*0048*/ 	.byte	0x04, 0x17
        /*004a*/ 	.short	(.L_21 - .L_20)
.L_20:
        /*004c*/ 	.word	0x00000000
        /*0050*/ 	.short	0x0005
        /*0052*/ 	.short	0x0028
        /*0054*/ 	.byte	0x00, 0xf4, 0x21, 0x00


	//----- nvinfo : EIATTR_KPARAM_INFO
	.align		4
.L_21:
        /*0058*/ 	.byte	0x04, 0x17
        /*005a*/ 	.short	(.L_23 - .L_22)
.L_22:
        /*005c*/ 	.word	0x00000000
        /*0060*/ 	.short	0x0004
        /*0062*/ 	.short	0x0020
        /*0064*/ 	.byte	0x00, 0xf4, 0x21, 0x00


	//----- nvinfo : EIATTR_KPARAM_INFO
	.align		4
.L_23:
        /*0068*/ 	.byte	0x04, 0x17
        /*006a*/ 	.short	(.L_25 - .L_24)
.L_24:
        /*006c*/ 	.word	0x00000000
        /*0070*/ 	.short	0x0003
        /*0072*/ 	.short	0x0018
        /*0074*/ 	.byte	0x00, 0xf4, 0x21, 0x00


	//----- nvinfo : EIATTR_KPARAM_INFO
	.align		4
.L_25:
        /*0078*/ 	.byte	0x04, 0x17
        /*007a*/ 	.short	(.L_27 - .L_26)
.L_26:
        /*007c*/ 	.word	0x00000000
        /*0080*/ 	.short	0x0002
        /*0082*/ 	.short	0x0010
        /*0084*/ 	.byte	0x00, 0xf4, 0x21, 0x00


	//----- nvinfo : EIATTR_KPARAM_INFO
	.align		4
.L_27:
        /*0088*/ 	.byte	0x04, 0x17
        /*008a*/ 	.short	(.L_29 - .L_28)
.L_28:
        /*008c*/ 	.word	0x00000000
        /*0090*/ 	.short	0x0001
        /*0092*/ 	.short	0x0008
        /*0094*/ 	.byte	0x00, 0xf4, 0x21, 0x00


	//----- nvinfo : EIATTR_KPARAM_INFO
	.align		4
.L_29:
        /*0098*/ 	.byte	0x04, 0x17
        /*009a*/ 	.short	(.L_31 - .L_30)
.L_30:
        /*009c*/ 	.word	0x00000000
        /*00a0*/ 	.short	0x0000
        /*00a2*/ 	.short	0x0000
        /*00a4*/ 	.byte	0x00, 0xf4, 0x21, 0x00


	//----- nvinfo : EIATTR_SPARSE_MMA_MASK
	.align		4
.L_31:
        /*00a8*/ 	.byte	0x03, 0x50
        /*00aa*/ 	.short	0x0000


	//----- nvinfo : EIATTR_MAXREG_COUNT
	.align		4
        /*00ac*/ 	.byte	0x03, 0x1b
        /*00ae*/ 	.short	0x00ff


	//----- nvinfo : EIATTR_EXIT_INSTR_OFFSETS
	.align		4
        /*00b0*/ 	.byte	0x04, 0x1c
        /*00b2*/ 	.short	(.L_33 - .L_32)


	//   ....[0]....
.L_32:
        /*00b4*/ 	.word	0x00001880


	//   ....[1]....
        /*00b8*/ 	.word	0x000018c0


	//----- nvinfo : EIATTR_REQNTID
	.align		4
.L_33:
        /*00bc*/ 	.byte	0x04, 0x10
        /*00be*/ 	.short	(.L_35 - .L_34)
.L_34:
        /*00c0*/ 	.word	0x00000100
        /*00c4*/ 	.word	0x00000001
        /*00c8*/ 	.word	0x00000001


	//----- nvinfo : EIATTR_CBANK_PARAM_SIZE
	.align		4
.L_35:
        /*00cc*/ 	.byte	0x03, 0x19
        /*00ce*/ 	.short	0x0048


	//----- nvinfo : EIATTR_PARAM_CBANK
	.align		4
        /*00d0*/ 	.byte	0x04, 0x0a
        /*00d2*/ 	.short	(.L_37 - .L_36)
	.align		4
.L_36:
        /*00d4*/ 	.word	index@(.nv.constant0.triton_poi_fused__native_batch_norm_legit_no_training_add_relu_33)
        /*00d8*/ 	.short	0x0210
        /*00da*/ 	.short	0x0048


	//----- nvinfo : EIATTR_SW_WAR
	.align		4
.L_37:
        /*00dc*/ 	.byte	0x04, 0x36
        /*00de*/ 	.short	(.L_39 - .L_38)
.L_38:
        /*00e0*/ 	.word	0x00000008
.L_39:


//--------------------- .nv.callgraph             --------------------------
	.section	.nv.callgraph,"",@"SHT_CUDA_CALLGRAPH"
	.align	4
	.sectionentsize	8
	.align		4
        /*0000*/ 	.word	0x00000000
	.align		4
        /*0004*/ 	.word	0xffffffff
	.align		4
        /*0008*/ 	.word	0x00000000
	.align		4
        /*000c*/ 	.word	0xfffffffe
	.align		4
        /*0010*/ 	.word	0x00000000
	.align		4
        /*0014*/ 	.word	0xfffffffd
	.align		4
        /*0018*/ 	.word	0x00000000
	.align		4
        /*001c*/ 	.word	0xfffffffc


//--------------------- .nv.constant4             --------------------------
	.section	.nv.constant4,"a",@progbits
	.align	8
	.align		8
.nv.constant4:
        /*0000*/ 	.dword	_$_str
	.align		8
        /*0008*/ 	.dword	_$_str_$_2


//--------------------- .text.triton_poi_fused__native_batch_norm_legit_no_training_add_relu_33 --------------------------
	.section	.text.triton_poi_fused__native_batch_norm_legit_no_training_add_relu_33,"ax",@progbits
	.sectionflags	@"SHF_BARRIERS=1"
	.align	128
        .global         triton_poi_fused__native_batch_norm_legit_no_training_add_relu_33
        .type           triton_poi_fused__native_batch_norm_legit_no_training_add_relu_33,@function
        .size           triton_poi_fused__native_batch_norm_legit_no_training_add_relu_33,(.L_x_1 - triton_poi_fused__native_batch_norm_legit_no_training_add_relu_33)
        .other          triton_poi_fused__native_batch_norm_legit_no_training_add_relu_33,@"STO_CUDA_ENTRY STV_DEFAULT"
triton_poi_fused__native_batch_norm_legit_no_training_add_relu_33:
.text.triton_poi_fused__native_batch_norm_legit_no_training_add_relu_33:
[----:B------:R-:W0:Y:S01]  /*0000*/  LDC R1, c[0x0][0x28] ;  /* 0x00000a00ff017b82 */ /* 0x000e220000000800 */
[----:B------:R-:W1:Y:S07]  /*0010*/  S2R R37, SR_CTAID.Y ;  /* 0x0000000000257919 */ /* 0x000e6e0000002600 */
[----:B------:R-:W2:Y:S01]  /*0020*/  LDC.64 R2, c[0x0][0x220] ;  /* 0x00008800ff027b82 */ /* 0x000ea20000000a00 */
[----:B------:R-:W-:Y:S02]  /*0030*/  CS2R R24, SRZ ;  /* 0x0000000000187805 */ /* 0x000fe4000001ff00 */
[----:B------:R-:W-:Y:S01]  /*0040*/  CS2R R26, SRZ ;  /* 0x00000000001a7805 */ /* 0x000fe2000001ff00 */
[----:B------:R-:W3:Y:S01]  /*0050*/  S2R R32, SR_TID.X ;  /* 0x0000000000207919 */ /* 0x000ee20000002100 */
[----:B------:R-:W-:Y:S01]  /*0060*/  ULDC.64 UR6, c[0x0][0x208] ;  /* 0x0000820000067ab9 */ /* 0x000fe20000000a00 */
[----:B------:R-:W4:Y:S02]  /*0070*/  S2R R35, SR_CTAID.X ;  /* 0x0000000000237919 */ /* 0x000f240000002500 */
[----:B------:R-:W5:Y:S01]  /*0080*/  LDC.64 R30, c[0x0][0x210] ;  /* 0x00008400ff1e7b82 */ /* 0x000f620000000a00 */
[----:B------:R-:W-:Y:S01]  /*0090*/  CS2R R6, SRZ ;  /* 0x0000000000067805 */ /* 0x000fe2000001ff00 */
[----:B------:R-:W-:-:S06]  /*00a0*/  IMAD.MOV.U32 R29, RZ, RZ, 0x3e800000 ;  /* 0x3e800000ff1d7424 */ /* 0x000fcc00078e00ff */
[----:B------:R-:W2:Y:S01]  /*00b0*/  LDC.64 R38, c[0x0][0x218] ;  /* 0x00008600ff267b82 */ /* 0x000ea20000000a00 */
[----:B------:R-:W-:Y:S02]  /*00c0*/  CS2R R14, SRZ ;  /* 0x00000000000e7805 */ /* 0x000fe4000001ff00 */
[----:B------:R-:W-:Y:S02]  /*00d0*/  CS2R R8, SRZ ;  /* 0x0000000000087805 */ /* 0x000fe4000001ff00 */
[----:B------:R-:W-:Y:S02]  /*00e0*/  CS2R R10, SRZ ;  /* 0x00000000000a7805 */ /* 0x000fe4000001ff00 */
[----:B------:R-:W-:Y:S01]  /*00f0*/  CS2R R20, SRZ ;  /* 0x0000000000147805 */ /* 0x000fe2000001ff00 */
[----:B------:R-:W4:Y:S01]  /*0100*/  LDC.64 R46, c[0x0][0x228] ;  /* 0x00008a00ff2e7b82 */ /* 0x000f220000000a00 */
[----:B-1----:R-:W-:Y:S02]  /*0110*/  IMAD.SHL.U32 R37, R37, 0x40, RZ ;  /* 0x0000004025257824 */ /* 0x002fe400078e00ff */
[----:B---3--:R-:W-:-:S05]  /*0120*/  IMAD.SHL.U32 R42, R32, 0x4, RZ ;  /* 0x00000004202a7824 */ /* 0x008fca00078e00ff */
[----:B------:R-:W-:-:S04]  /*0130*/  LOP3.LUT R28, R37, 0x3c, R42, 0xf8, !PT ;  /* 0x0000003c251c7812 */ /* 0x000fc800078ef82a */
[C---:B------:R-:W-:Y:S01]  /*0140*/  ISETP.GE.AND P0, PT, R28.reuse, 0xd0, PT ;  /* 0x000000d01c00780c */ /* 0x040fe20003f06270 */
[----:B------:R-:W-:-:S05]  /*0150*/  IMAD.HI R0, R28, 0x4ec4ec4f, RZ ;  /* 0x4ec4ec4f1c007827 */ /* 0x000fca00078e02ff */
[----:B------:R-:W-:-:S04]  /*0160*/  SHF.R.U32.HI R5, RZ, 0x1f, R0 ;  /* 0x0000001fff057819 */ /* 0x000fc80000011600 */
[----:B------:R-:W-:-:S05]  /*0170*/  LEA.HI.SX32 R13, R0, R5, 0x1c ;  /* 0x00000005000d7211 */ /* 0x000fca00078fe2ff */
[----:B------:R-:W-:-:S04]  /*0180*/  IMAD R28, R13, -0x34, R28 ;  /* 0xffffffcc0d1c7824 */ /* 0x000fc800078e021c */
[----:B--2---:R-:W-:-:S05]  /*0190*/  IMAD.WIDE R2, R28, 0x4, R2 ;  /* 0x000000041c027825 */ /* 0x004fca00078e0202 */
[----:B------:R1:W2:Y:S01]  /*01a0*/  @!P0 LDG.E.EL.128 R24, desc[UR6][R2.64] ;  /* 0x0000000602188981 */ /* 0x0002a2000c2e1d00 */
[----:B------:R-:W-:Y:S01]  /*01b0*/  SHF.R.U32.HI R36, RZ, 0x4, R32 ;  /* 0x00000004ff247819 */ /* 0x000fe20000011620 */
[----:B------:R-:W-:Y:S01]  /*01c0*/  IMAD R13, R13, 0xd00, R28 ;  /* 0x00000d000d0d7824 */ /* 0x000fe200078e021c */
[----:B----4-:R-:W-:Y:S02]  /*01d0*/  SHF.L.U32 R35, R35, 0x6, RZ ;  /* 0x0000000623237819 */ /* 0x010fe400000006ff */
[----:B------:R-:W-:Y:S02]  /*01e0*/  CS2R R4, SRZ ;  /* 0x0000000000047805 */ /* 0x000fe4000001ff00 */
[----:B------:R-:W-:Y:S01]  /*01f0*/  SGXT.U32 R36, R36, 0x4 ;  /* 0x000000042424781a */ /* 0x000fe20000000000 */
[----:B0-----:R-:W-:-:S03]  /*0200*/  IMAD.WIDE R38, R28, 0x4, R38 ;  /* 0x000000041c267825 */ /* 0x001fc600078e0226 */
[----:B------:R-:W-:Y:S02]  /*0210*/  LOP3.LUT R33, R35, R36, RZ, 0xfc, !PT ;  /* 0x0000002423217212 */ /* 0x000fe400078efcff */
[----:B-1----:R-:W-:Y:S01]  /*0220*/  LOP3.LUT R2, R35, 0x10, R36, 0xfe, !PT ;  /* 0x0000001023027812 */ /* 0x002fe200078efe24 */
[----:B------:R0:W3:Y:S01]  /*0230*/  @!P0 LDG.E.EL.128 R8, desc[UR6][R38.64] ;  /* 0x0000000626088981 */ /* 0x0000e2000c2e1d00 */
[C---:B------:R-:W-:Y:S01]  /*0240*/  ISETP.LT.AND P4, PT, R33.reuse, 0x40, !P0 ;  /* 0x000000402100780c */ /* 0x040fe20004781270 */
[--C-:B------:R-:W-:Y:S01]  /*0250*/  IMAD R33, R33, 0x34, R13.reuse ;  /* 0x0000003421217824 */ /* 0x100fe200078e020d */
[C---:B------:R-:W-:Y:S01]  /*0260*/  ISETP.LT.AND P3, PT, R2.reuse, 0x40, !P0 ;  /* 0x000000400200780c */ /* 0x040fe20004761270 */
[----:B------:R-:W-:Y:S01]  /*0270*/  IMAD R2, R2, 0x34, R13 ;  /* 0x0000003402027824 */ /* 0x000fe200078e020d */
[----:B------:R-:W-:Y:S01]  /*0280*/  P2R R34, PR, RZ, 0x10 ;  /* 0x00000010ff227803 */ /* 0x000fe20000000000 */
[----:B-----5:R-:W-:Y:S01]  /*0290*/  IMAD.WIDE R22, R33, 0x4, R30 ;  /* 0x0000000421167825 */ /* 0x020fe200078e021e */
[----:B------:R-:W-:-:S02]  /*02a0*/  LOP3.LUT R3, R35, 0x20, R36, 0xfe, !PT ;  /* 0x0000002023037812 */ /* 0x000fc400078efe24 */
[----:B------:R-:W-:Y:S02]  /*02b0*/  LOP3.LUT R0, R35, 0x30, R36, 0xfe, !PT ;  /* 0x0000003023007812 */ /* 0x000fe400078efe24 */
[C---:B------:R-:W-:Y:S01]  /*02c0*/  ISETP.LT.AND P2, PT, R3.reuse, 0x40, !P0 ;  /* 0x000000400300780c */ /* 0x040fe20004741270 */
[--C-:B------:R-:W-:Y:S01]  /*02d0*/  IMAD R3, R3, 0x34, R13.reuse ;  /* 0x0000003403037824 */ /* 0x100fe200078e020d */
[C---:B------:R-:W-:Y:S01]  /*02e0*/  ISETP.LT.AND P1, PT, R0.reuse, 0x40, !P0 ;  /* 0x000000400000780c */ /* 0x040fe20004721270 */
[----:B------:R1:W3:Y:S01]  /*02f0*/  @P4 LDG.E.EL.128 R4, desc[UR6][R22.64] ;  /* 0x0000000616044981 */ /* 0x0002e2000c2e1d00 */
[----:B------:R-:W-:Y:S01]  /*0300*/  IMAD R0, R0, 0x34, R13 ;  /* 0x0000003400007824 */ /* 0x000fe200078e020d */
[----:B------:R-:W-:Y:S01]  /*0310*/  CS2R R12, SRZ ;  /* 0x00000000000c7805 */ /* 0x000fe2000001ff00 */
[----:B------:R-:W-:-:S05]  /*0320*/  IMAD.WIDE R40, R2, 0x4, R30 ;  /* 0x0000000402287825 */ /* 0x000fca00078e021e */
[----:B------:R4:W5:Y:S01]  /*0330*/  @P3 LDG.E.EL.128 R12, desc[UR6][R40.64] ;  /* 0x00000006280c3981 */ /* 0x000962000c2e1d00 */
[----:B0-----:R-:W-:Y:S01]  /*0340*/  IMAD.WIDE R38, R3, 0x4, R30 ;  /* 0x0000000403267825 */ /* 0x001fe200078e021e */
[----:B-1----:R-:W-:-:S03]  /*0350*/  CS2R R22, SRZ ;  /* 0x0000000000167805 */ /* 0x002fc6000001ff00 */
[----:B------:R-:W-:-:S05]  /*0360*/  IMAD.WIDE R30, R0, 0x4, R30 ;  /* 0x00000004001e7825 */ /* 0x000fca00078e021e */
[----:B------:R-:W3:Y:S01]  /*0370*/  @P1 LDG.E.EL.128 R20, desc[UR6][R30.64] ;  /* 0x000000061e141981 */ /* 0x000ee2000c2e1d00 */
[----:B------:R-:W-:Y:S02]  /*0380*/  LOP3.LUT R35, R35, 0x3c, R42, 0xf8, !PT ;  /* 0x0000003c23237812 */ /* 0x000fe400078ef82a */
[----:B------:R-:W-:Y:S02]  /*0390*/  CS2R R16, SRZ ;  /* 0x0000000000107805 */ /* 0x000fe4000001ff00 */
[----:B------:R-:W-:-:S06]  /*03a0*/  CS2R R18, SRZ ;  /* 0x0000000000127805 */ /* 0x000fcc000001ff00 */
[----:B------:R0:W3:Y:S01]  /*03b0*/  @P2 LDG.E.EL.128 R16, desc[UR6][R38.64] ;  /* 0x0000000626102981 */ /* 0x0000e2000c2e1d00 */
[----:B----4-:R-:W-:Y:S01]  /*03c0*/  LOP3.LUT R41, R37, R36, RZ, 0xfc, !PT ;  /* 0x0000002425297212 */ /* 0x010fe200078efcff */
[----:B------:R-:W-:Y:S01]  /*03d0*/  IMAD.WIDE R46, R28, 0x4, R46 ;  /* 0x000000041c2e7825 */ /* 0x000fe200078e022e */
[----:B0-----:R-:W-:Y:S02]  /*03e0*/  LOP3.LUT R39, R37, 0x10, R36, 0xfe, !PT ;  /* 0x0000001025277812 */ /* 0x001fe400078efe24 */
[----:B------:R-:W-:Y:S02]  /*03f0*/  LOP3.LUT R38, R37, 0x20, R36, 0xfe, !PT ;  /* 0x0000002025267812 */ /* 0x000fe400078efe24 */
[----:B------:R-:W-:Y:S01]  /*0400*/  LOP3.LUT R37, R37, 0x30, R36, 0xfe, !PT ;  /* 0x0000003025257812 */ /* 0x000fe200078efe24 */
[----:B--2---:R-:W-:-:S04]  /*0410*/  FADD R24, R24, 9.9999997473787516356e-06 ;  /* 0x3727c5ac18187421 */ /* 0x004fc80000000000 */
[----:B------:R-:W0:Y:S01]  /*0420*/  MUFU.SQRT R45, R24 ;  /* 0x00000018002d7308 */ /* 0x000e220000002000 */
[----:B------:R-:W-:-:S07]  /*0430*/  FADD R43, R25, 9.9999997473787516356e-06 ;  /* 0x3727c5ac192b7421 */ /* 0x000fce0000000000 */
[----:B------:R-:W1:Y:S01]  /*0440*/  MUFU.SQRT R43, R43 ;  /* 0x0000002b002b7308 */ /* 0x000e620000002000 */
[C---:B0-----:R-:W-:Y:S02]  /*0450*/  FSETP.GT.AND P4, PT, R45.reuse, 8.50705917302346158658e+37, PT ;  /* 0x7e8000002d00780b */ /* 0x041fe40003f84000 */
[----:B------:R-:W-:Y:S01]  /*0460*/  FSETP.GEU.AND P5, PT, R45, 1.175494350822287508e-38, PT ;  /* 0x008000002d00780b */ /* 0x000fe20003fae000 */
[----:B------:R-:W-:Y:S01]  /*0470*/  FADD R26, R26, 9.9999997473787516356e-06 ;  /* 0x3727c5ac1a1a7421 */ /* 0x000fe20000000000 */
[----:B------:R-:W-:-:S03]  /*0480*/  FSEL R25, R29, 1, P4 ;  /* 0x3f8000001d197808 */ /* 0x000fc60002000000 */
[----:B------:R-:W0:Y:S06]  /*0490*/  MUFU.SQRT R48, R26 ;  /* 0x0000001a00307308 */ /* 0x000e2c0000002000 */
[----:B------:R-:W-:Y:S01]  /*04a0*/  @P4 FMUL R45, R45, 0.25 ;  /* 0x3e8000002d2d4820 */ /* 0x000fe20000400000 */
[----:B-1----:R-:W-:Y:S01]  /*04b0*/  FSETP.GT.AND P4, PT, R43, 8.50705917302346158658e+37, PT ;  /* 0x7e8000002b00780b */ /* 0x002fe20003f84000 */
[----:B------:R-:W-:Y:S02]  /*04c0*/  @!P5 FMUL R25, R25, 16777216 ;  /* 0x4b8000001919d820 */ /* 0x000fe40000400000 */
[----:B------:R-:W-:Y:S01]  /*04d0*/  @!P5 FMUL R45, R45, 16777216 ;  /* 0x4b8000002d2dd820 */ /* 0x000fe20000400000 */
[----:B------:R-:W-:-:S02]  /*04e0*/  FSETP.GEU.AND P5, PT, R43, 1.175494350822287508e-38, PT ;  /* 0x008000002b00780b */ /* 0x000fc40003fae000 */
[----:B------:R-:W-:Y:S01]  /*04f0*/  FSEL R40, R29, 1, P4 ;  /* 0x3f8000001d287808 */ /* 0x000fe20002000000 */
[----:B------:R-:W-:-:S06]  /*0500*/  FADD R44, R27, 9.9999997473787516356e-06 ;  /* 0x3727c5ac1b2c7421 */ /* 0x000fcc0000000000 */
[----:B------:R-:W-:Y:S01]  /*0510*/  @P4 FMUL R43, R43, 0.25 ;  /* 0x3e8000002b2b4820 */ /* 0x000fe20000400000 */
[----:B0-----:R-:W-:-:S03]  /*0520*/  FSETP.GT.AND P4, PT, R48, 8.50705917302346158658e+37, PT ;  /* 0x7e8000003000780b */ /* 0x001fc60003f84000 */
[----:B------:R-:W-:Y:S01]  /*0530*/  @!P5 FMUL R43, R43, 16777216 ;  /* 0x4b8000002b2bd820 */ /* 0x000fe20000400000 */
[----:B------:R-:W-:Y:S01]  /*0540*/  @!P5 FMUL R40, R40, 16777216 ;  /* 0x4b8000002828d820 */ /* 0x000fe20000400000 */
[C---:B------:R-:W-:Y:S01]  /*0550*/  FSETP.GEU.AND P5, PT, R48.reuse, 1.175494350822287508e-38, PT ;  /* 0x008000003000780b */ /* 0x040fe20003fae000 */
[----:B------:R-:W0:Y:S07]  /*0560*/  MUFU.SQRT R44, R44 ;  /* 0x0000002c002c7308 */ /* 0x000e2e0000002000 */
[----:B------:R-:W-:-:S05]  /*0570*/  @P4 FMUL R48, R48, 0.25 ;  /* 0x3e80000030304820 */ /* 0x000fca0000400000 */
[----:B------:R-:W-:Y:S01]  /*0580*/  @!P5 FMUL R48, R48, 16777216 ;  /* 0x4b8000003030d820 */ /* 0x000fe20000400000 */
[----:B------:R-:W-:-:S03]  /*0590*/  FSEL R31, R29, 1, P4 ;  /* 0x3f8000001d1f7808 */ /* 0x000fc60002000000 */
[----:B------:R-:W1:Y:S01]  /*05a0*/  MUFU.RCP R24, R48 ;  /* 0x0000003000187308 */ /* 0x000e620000001000 */
[C---:B0-----:R-:W-:Y:S01]  /*05b0*/  FSETP.GT.AND P4, PT, R44.reuse, 8.50705917302346158658e+37, PT ;  /* 0x7e8000002c00780b */ /* 0x041fe20003f84000 */
[----:B------:R-:W-:Y:S01]  /*05c0*/  @!P5 FMUL R31, R31, 16777216 ;  /* 0x4b8000001f1fd820 */ /* 0x000fe20000400000 */
[----:B------:R-:W-:-:S11]  /*05d0*/  FSETP.GEU.AND P5, PT, R44, 1.175494350822287508e-38, PT ;  /* 0x008000002c00780b */ /* 0x000fd60003fae000 */
[----:B------:R-:W-:Y:S01]  /*05e0*/  @P4 FMUL R44, R44, 0.25 ;  /* 0x3e8000002c2c4820 */ /* 0x000fe20000400000 */
[----:B-1----:R-:W-:Y:S02]  /*05f0*/  FMUL R42, R24, R31 ;  /* 0x0000001f182a7220 */ /* 0x002fe40000400000 */
[----:B------:R-:W0:Y:S01]  /*0600*/  LDC.64 R30, c[0x0][0x230] ;  /* 0x00008c00ff1e7b82 */ /* 0x000e220000000a00 */
[----:B------:R-:W-:Y:S01]  /*0610*/  @!P5 FMUL R44, R44, 16777216 ;  /* 0x4b8000002c2cd820 */ /* 0x000fe20000400000 */
[----:B------:R-:W1:Y:S01]  /*0620*/  MUFU.RCP R27, R43 ;  /* 0x0000002b001b7308 */ /* 0x000e620000001000 */
[----:B------:R-:W-:-:S07]  /*0630*/  FSEL R48, R29, 1, P4 ;  /* 0x3f8000001d307808 */ /* 0x000fce0002000000 */
[----:B------:R-:W2:Y:S08]  /*0640*/  MUFU.RCP R43, R44 ;  /* 0x0000002c002b7308 */ /* 0x000eb00000001000 */
[----:B------:R-:W4:Y:S01]  /*0650*/  MUFU.RCP R26, R45 ;  /* 0x0000002d001a7308 */ /* 0x000f220000001000 */
[----:B------:R-:W-:Y:S01]  /*0660*/  @!P5 FMUL R48, R48, 16777216 ;  /* 0x4b8000003030d820 */ /* 0x000fe20000400000 */
[----:B-1----:R-:W-:-:S03]  /*0670*/  FMUL R40, R27, R40 ;  /* 0x000000281b287220 */ /* 0x002fc60000400000 */
[----:B--2---:R-:W-:Y:S01]  /*0680*/  FMUL R43, R43, R48 ;  /* 0x000000302b2b7220 */ /* 0x004fe20000400000 */
[----:B0-----:R-:W-:Y:S01]  /*0690*/  IMAD.WIDE R48, R28, 0x4, R30 ;  /* 0x000000041c307825 */ /* 0x001fe200078e021e */
[----:B------:R-:W-:Y:S02]  /*06a0*/  CS2R R28, SRZ ;  /* 0x00000000001c7805 */ /* 0x000fe4000001ff00 */
[----:B------:R-:W-:Y:S01]  /*06b0*/  CS2R R30, SRZ ;  /* 0x00000000001e7805 */ /* 0x000fe2000001ff00 */
[----:B----4-:R-:W-:Y:S01]  /*06c0*/  FMUL R36, R26, R25 ;  /* 0x000000191a247220 */ /* 0x010fe20000400000 */
[----:B------:R-:W-:Y:S02]  /*06d0*/  CS2R R24, SRZ ;  /* 0x0000000000187805 */ /* 0x000fe4000001ff00 */
[----:B------:R-:W-:Y:S02]  /*06e0*/  CS2R R26, SRZ ;  /* 0x00000000001a7805 */ /* 0x000fe4000001ff00 */
[----:B------:R-:W2:Y:S04]  /*06f0*/  @!P0 LDG.E.EL.128 R28, desc[UR6][R48.64] ;  /* 0x00000006301c8981 */ /* 0x000ea8000c2e1d00 */
[----:B------:R0:W2:Y:S01]  /*0700*/  @!P0 LDG.E.EL.128 R24, desc[UR6][R46.64] ;  /* 0x000000062e188981 */ /* 0x0000a2000c2e1d00 */
[C---:B---3--:R-:W-:Y:S01]  /*0710*/  FADD R45, -R8.reuse, R4 ;  /* 0x00000004082d7221 */ /* 0x048fe20000000100 */
[----:B------:R-:W-:Y:S01]  /*0720*/  FADD R4, -R8, R16 ;  /* 0x0000001008047221 */ /* 0x000fe20000000100 */
[----:B------:R-:W1:Y:S01]  /*0730*/  S2UR UR5, SR_CgaCtaId ;  /* 0x00000000000579c3 */ /* 0x000e620000008800 */
[----:B------:R-:W-:-:S04]  /*0740*/  IMAD.HI R16, R41, 0x4ec4ec4f, RZ ;  /* 0x4ec4ec4f29107827 */ /* 0x000fc800078e02ff */
[C---:B-----5:R-:W-:Y:S01]  /*0750*/  FADD R12, -R8.reuse, R12 ;  /* 0x0000000c080c7221 */ /* 0x060fe20000000100 */
[----:B------:R-:W-:Y:S01]  /*0760*/  FADD R20, -R8, R20 ;  /* 0x0000001408147221 */ /* 0x000fe20000000100 */
[C---:B------:R-:W-:Y:S01]  /*0770*/  FADD R5, -R9.reuse, R5 ;  /* 0x0000000509057221 */ /* 0x040fe20000000100 */
[C---:B------:R-:W-:Y:S01]  /*0780*/  FADD R13, -R9.reuse, R13 ;  /* 0x0000000d090d7221 */ /* 0x040fe20000000100 */
[C---:B------:R-:W-:Y:S01]  /*0790*/  FADD R17, -R9.reuse, R17 ;  /* 0x0000001109117221 */ /* 0x040fe20000000100 */
[----:B------:R-:W-:Y:S01]  /*07a0*/  FADD R21, -R9, R21 ;  /* 0x0000001509157221 */ /* 0x000fe20000000100 */
[C---:B------:R-:W-:Y:S01]  /*07b0*/  FADD R9, -R10.reuse, R6 ;  /* 0x000000060a097221 */ /* 0x040fe20000000100 */
[C---:B------:R-:W-:Y:S01]  /*07c0*/  FADD R8, -R11.reuse, R7 ;  /* 0x000000070b087221 */ /* 0x040fe20000000100 */
[C---:B------:R-:W-:Y:S01]  /*07d0*/  FADD R22, -R10.reuse, R22 ;  /* 0x000000160a167221 */ /* 0x040fe20000000100 */
[----:B------:R-:W-:Y:S01]  /*07e0*/  SHF.R.U32.HI R7, RZ, 0x1f, R16 ;  /* 0x0000001fff077819 */ /* 0x000fe20000011610 */
[C---:B------:R-:W-:Y:S01]  /*07f0*/  FADD R44, -R10.reuse, R14 ;  /* 0x0000000e0a2c7221 */ /* 0x040fe20000000100 */
[----:B0-----:R-:W-:Y:S01]  /*0800*/  FADD R46, -R10, R18 ;  /* 0x000000120a2e7221 */ /* 0x001fe20000000100 */
[C---:B------:R-:W-:Y:S01]  /*0810*/  FADD R6, -R11.reuse, R15 ;  /* 0x0000000f0b067221 */ /* 0x040fe20000000100 */
[C---:B------:R-:W-:Y:S01]  /*0820*/  FADD R14, -R11.reuse, R19 ;  /* 0x000000130b0e7221 */ /* 0x040fe20000000100 */
[----:B------:R-:W-:Y:S01]  /*0830*/  FADD R18, -R11, R23 ;  /* 0x000000170b127221 */ /* 0x000fe20000000100 */
[----:B------:R-:W-:Y:S01]  /*0840*/  FMUL R11, R42, R9 ;  /* 0x000000092a0b7220 */ /* 0x000fe20000400000 */
[----:B------:R-:W-:Y:S01]  /*0850*/  LEA.HI.SX32 R16, R16, R7, 0x1c ;  /* 0x0000000710107211 */ /* 0x000fe200078fe2ff */
[C---:B------:R-:W-:Y:S01]  /*0860*/  FMUL R9, R42.reuse, R22 ;  /* 0x000000162a097220 */ /* 0x040fe20000400000 */
[C---:B------:R-:W-:Y:S01]  /*0870*/  FMUL R7, R42.reuse, R46 ;  /* 0x0000002e2a077220 */ /* 0x040fe20000400000 */
[----:B------:R-:W-:Y:S01]  /*0880*/  FMUL R23, R42, R44 ;  /* 0x0000002c2a177220 */ /* 0x000fe20000400000 */
[C---:B------:R-:W-:Y:S01]  /*0890*/  FMUL R22, R40.reuse, R13 ;  /* 0x0000000d28167220 */ /* 0x040fe20000400000 */
[C---:B------:R-:W-:Y:S01]  /*08a0*/  FMUL R10, R40.reuse, R17 ;  /* 0x00000011280a7220 */ /* 0x040fe20000400000 */
[----:B------:R-:W-:Y:S01]  /*08b0*/  FMUL R42, R40, R5 ;  /* 0x00000005282a7220 */ /* 0x000fe20000400000 */
[C---:B------:R-:W-:Y:S01]  /*08c0*/  FMUL R15, R36.reuse, R4 ;  /* 0x00000004240f7220 */ /* 0x040fe20000400000 */
[C---:B------:R-:W-:Y:S01]  /*08d0*/  FMUL R19, R36.reuse, R12 ;  /* 0x0000000c24137220 */ /* 0x040fe20000400000 */
[----:B------:R-:W-:Y:S01]  /*08e0*/  FMUL R13, R36, R45 ;  /* 0x0000002d240d7220 */ /* 0x000fe20000400000 */
[----:B------:R-:W-:-:S02]  /*08f0*/  IMAD.SHL.U32 R17, R32, 0x100, RZ ;  /* 0x0000010020117824 */ /* 0x000fc400078e00ff */
[----:B------:R-:W-:Y:S01]  /*0900*/  FMUL R5, R36, R20 ;  /* 0x0000001424057220 */ /* 0x000fe20000400000 */
[----:B------:R-:W-:Y:S01]  /*0910*/  SHF.R.U32.HI R4, RZ, 0x4, R32 ;  /* 0x00000004ff047819 */ /* 0x000fe20000011620 */
[----:B------:R-:W-:Y:S01]  /*0920*/  FMUL R40, R40, R21 ;  /* 0x0000001528287220 */ /* 0x000fe20000400000 */
[----:B------:R-:W-:Y:S01]  /*0930*/  LOP3.LUT R36, R17, 0xf00, RZ, 0xc0, !PT ;  /* 0x00000f0011247812 */ /* 0x000fe200078ec0ff */
[C---:B------:R-:W-:Y:S01]  /*0940*/  FMUL R8, R43.reuse, R8 ;  /* 0x000000082b087220 */ /* 0x040fe20000400000 */
[----:B------:R-:W-:Y:S02]  /*0950*/  UMOV UR4, 0x400 ;  /* 0x0000040000047882 */ /* 0x000fe40000000000 */
[----:B-1----:R-:W-:Y:S01]  /*0960*/  UPRMT UR4, UR5, 0x654, UR4 ;  /* 0x0000065405047896 */ /* 0x002fe20008000004 */
[C---:B------:R-:W-:Y:S01]  /*0970*/  FMUL R6, R43.reuse, R6 ;  /* 0x000000062b067220 */ /* 0x040fe20000400000 */
[C---:B------:R-:W-:Y:S01]  /*0980*/  FMUL R14, R43.reuse, R14 ;  /* 0x0000000e2b0e7220 */ /* 0x040fe20000400000 */
[----:B------:R-:W-:Y:S01]  /*0990*/  FMUL R18, R43, R18 ;  /* 0x000000122b127220 */ /* 0x000fe20000400000 */
[-CC-:B--2---:R-:W-:Y:S01]  /*09a0*/  FFMA R13, R13, R24.reuse, R28.reuse ;  /* 0x000000180d0d7223 */ /* 0x184fe2000000001c */
[-CC-:B------:R-:W-:Y:S01]  /*09b0*/  FFMA R19, R19, R24.reuse, R28.reuse ;  /* 0x0000001813137223 */ /* 0x180fe2000000001c */
[-CC-:B------:R-:W-:Y:S01]  /*09c0*/  FFMA R15, R15, R24.reuse, R28.reuse ;  /* 0x000000180f0f7223 */ /* 0x180fe2000000001c */
[----:B------:R-:W-:Y:S01]  /*09d0*/  FFMA R24, R5, R24, R28 ;  /* 0x0000001805187223 */ /* 0x000fe2000000001c */
[----:B------:R-:W-:Y:S01]  /*09e0*/  SGXT.U32 R5, R4, 0x4 ;  /* 0x000000040405781a */ /* 0x000fe20000000000 */
[-CC-:B------:R-:W-:Y:S01]  /*09f0*/  FFMA R21, R42, R25.reuse, R29.reuse ;  /* 0x000000192a157223 */ /* 0x180fe2000000001d */
[-CC-:B------:R-:W-:Y:S01]  /*0a00*/  FFMA R17, R22, R25.reuse, R29.reuse ;  /* 0x0000001916117223 */ /* 0x180fe2000000001d */
[-CC-:B------:R-:W-:Y:S01]  /*0a10*/  FFMA R12, R10, R25.reuse, R29.reuse ;  /* 0x000000190a0c7223 */ /* 0x180fe2000000001d */
[----:B------:R-:W-:Y:S01]  /*0a20*/  FFMA R4, R40, R25, R29 ;  /* 0x0000001928047223 */ /* 0x000fe2000000001d */
[----:B------:R-:W-:-:S02]  /*0a30*/  LOP3.LUT R28, R36, 0x40, RZ, 0xfc, !PT ;  /* 0x00000040241c7812 */ /* 0x000fc400078efcff */
[----:B------:R-:W-:Y:S01]  /*0a40*/  LOP3.LUT R29, R36, R5, RZ, 0xfc, !PT ;  /* 0x00000005241d7212 */ /* 0x000fe200078efcff */
[-C--:B------:R-:W-:Y:S01]  /*0a50*/  FFMA R5, R7, R26.reuse, R30 ;  /* 0x0000001a07057223 */ /* 0x080fe2000000001e */
[----:B------:R-:W-:Y:S01]  /*0a60*/  FSETP.GEU.AND P4, PT, R13, RZ, PT ;  /* 0x000000ff0d00720b */ /* 0x000fe20003f8e000 */
[-CC-:B------:R-:W-:Y:S01]  /*0a70*/  FFMA R7, R8, R27.reuse, R31.reuse ;  /* 0x0000001b08077223 */ /* 0x180fe2000000001f */
[----:B------:R-:W-:Y:S01]  /*0a80*/  SHF.R.U32.HI R28, RZ, 0x6, R28 ;  /* 0x00000006ff1c7819 */ /* 0x000fe2000001161c */
[-CC-:B------:R-:W-:Y:S01]  /*0a90*/  FFMA R44, R23, R26.reuse, R30.reuse ;  /* 0x0000001a172c7223 */ /* 0x180fe2000000001e */
[-CC-:B------:R-:W-:Y:S01]  /*0aa0*/  FFMA R20, R11, R26.reuse, R30.reuse ;  /* 0x0000001a0b147223 */ /* 0x180fe2000000001e */
[----:B------:R-:W-:Y:S01]  /*0ab0*/  FFMA R45, R9, R26, R30 ;  /* 0x0000001a092d7223 */ /* 0x000fe2000000001e */
[----:B------:R-:W-:Y:S02]  /*0ac0*/  FSEL R23, R13, RZ, P4 ;  /* 0x000000ff0d177208 */ /* 0x000fe40002000000 */
[----:B------:R-:W-:Y:S01]  /*0ad0*/  FSETP.GEU.AND P0, PT, R21, RZ, PT ;  /* 0x000000ff1500720b */ /* 0x000fe20003f0e000 */
[-C--:B------:R-:W-:Y:S01]  /*0ae0*/  FFMA R6, R6, R27.reuse, R31 ;  /* 0x0000001b06067223 */ /* 0x080fe2000000001f */
[----:B------:R-:W-:Y:S01]  /*0af0*/  LOP3.LUT R30, R36, 0xc0, RZ, 0xfc, !PT ;  /* 0x000000c0241e7812 */ /* 0x000fe200078efcff */
[----:B------:R-:W-:Y:S01]  /*0b00*/  IMAD R40, R16, -0x34, R41 ;  /* 0xffffffcc10287824 */ /* 0x000fe200078e0229 */
[C---:B------:R-:W-:Y:S01]  /*0b10*/  FSETP.GEU.AND P4, PT, R7.reuse, RZ, PT ;  /* 0x000000ff0700720b */ /* 0x040fe20003f8e000 */
[-CC-:B------:R-:W-:Y:S01]  /*0b20*/  FFMA R14, R14, R27.reuse, R31.reuse ;  /* 0x0000001b0e0e7223 */ /* 0x180fe2000000001f */
[----:B------:R-:W-:Y:S01]  /*0b30*/  LEA R22, R28, UR4, 0x2 ;  /* 0x000000041c167c11 */ /* 0x000fe2000f8e10ff */
[----:B------:R-:W-:Y:S01]  /*0b40*/  FFMA R43, R18, R27, R31 ;  /* 0x0000001b122b7223 */ /* 0x000fe2000000001f */
[----:B------:R-:W-:Y:S01]  /*0b50*/  SHF.R.U32.HI R30, RZ, 0x6, R30 ;  /* 0x00000006ff1e7819 */ /* 0x000fe2000001161e */
[----:B------:R-:W0:Y:S01]  /*0b60*/  LDC.64 R8, c[0x0][0x238] ;  /* 0x00008e00ff087b82 */ /* 0x000e220000000a00 */
[----:B------:R-:W-:Y:S01]  /*0b70*/  FSEL R26, R7, RZ, P4 ;  /* 0x000000ff071a7208 */ /* 0x000fe20002000000 */
[----:B------:R-:W-:Y:S01]  /*0b80*/  IMAD R11, R29, 0x4, R22 ;  /* 0x000000041d0b7824 */ /* 0x000fe200078e0216 */
[----:B------:R-:W-:-:S02]  /*0b90*/  FSETP.GEU.AND P4, PT, R20, RZ, PT ;  /* 0x000000ff1400720b */ /* 0x000fc40003f8e000 */
[----:B------:R-:W-:Y:S02]  /*0ba0*/  FSEL R22, R21, RZ, P0 ;  /* 0x000000ff15167208 */ /* 0x000fe40000000000 */
[----:B------:R-:W-:Y:S02]  /*0bb0*/  ISETP.GE.AND P0, PT, R35, 0x40, PT ;  /* 0x000000402300780c */ /* 0x000fe40003f06270 */
[----:B------:R-:W-:Y:S02]  /*0bc0*/  LEA R42, R30, UR4, 0x2 ;  /* 0x000000041e2a7c11 */ /* 0x000fe4000f8e10ff */
[----:B------:R-:W-:Y:S02]  /*0bd0*/  FSEL R48, R20, RZ, P4 ;  /* 0x000000ff14307208 */ /* 0x000fe40002000000 */
[C---:B------:R-:W-:Y:S02]  /*0be0*/  FSETP.GEU.AND P4, PT, R6.reuse, RZ, PT ;  /* 0x000000ff0600720b */ /* 0x040fe40003f8e000 */
[----:B------:R-:W-:Y:S01]  /*0bf0*/  ISETP.LT.AND P6, PT, R41, 0xd0, !P0 ;  /* 0x000000d02900780c */ /* 0x000fe200047c1270 */
[----:B------:R-:W-:Y:S01]  /*0c00*/  IMAD R41, R29, 0x4, R42 ;  /* 0x000000041d297824 */ /* 0x000fe200078e022a */
[----:B------:R-:W-:-:S02]  /*0c10*/  FSEL R42, R6, RZ, P4 ;  /* 0x000000ff062a7208 */ /* 0x000fc40002000000 */
[----:B------:R-:W-:-:S04]  /*0c20*/  FSETP.GEU.AND P4, PT, R44, RZ, PT ;  /* 0x000000ff2c00720b */ /* 0x000fc80003f8e000 */
[----:B------:R-:W-:Y:S02]  /*0c30*/  FSEL R44, R44, RZ, P4 ;  /* 0x000000ff2c2c7208 */ /* 0x000fe40002000000 */
[C---:B------:R-:W-:Y:S02]  /*0c40*/  FSETP.GEU.AND P4, PT, R17.reuse, RZ, PT ;  /* 0x000000ff1100720b */ /* 0x040fe40003f8e000 */
[C---:B------:R-:W-:Y:S02]  /*0c50*/  LEA.HI R10, R36.reuse, UR4, RZ, 0x1c ;  /* 0x00000004240a7c11 */ /* 0x040fe4000f8fe0ff */
[----:B------:R-:W-:Y:S02]  /*0c60*/  FSEL R17, R17, RZ, P4 ;  /* 0x000000ff11117208 */ /* 0x000fe40002000000 */
[----:B------:R-:W-:Y:S02]  /*0c70*/  LOP3.LUT R31, R36, 0x80, RZ, 0xfc, !PT ;  /* 0x00000080241f7812 */ /* 0x000fe400078efcff */
[----:B------:R-:W-:-:S02]  /*0c80*/  FSETP.GEU.AND P4, PT, R19, RZ, PT ;  /* 0x000000ff1300720b */ /* 0x000fc40003f8e000 */
[----:B------:R-:W-:Y:S02]  /*0c90*/  LEA R10, R29, R10, 0x2 ;  /* 0x0000000a1d0a7211 */ /* 0x000fe400078e10ff */
[----:B------:R-:W-:Y:S02]  /*0ca0*/  SHF.R.U32.HI R31, RZ, 0x6, R31 ;  /* 0x00000006ff1f7819 */ /* 0x000fe4000001161f */
[----:B------:R-:W-:Y:S01]  /*0cb0*/  FSEL R19, R19, RZ, P4 ;  /* 0x000000ff13137208 */ /* 0x000fe20002000000 */
[----:B------:R-:W-:Y:S01]  /*0cc0*/  STS [R10], R23 ;  /* 0x000000170a007388 */ /* 0x000fe20000000800 */
[----:B------:R-:W-:Y:S01]  /*0cd0*/  FSETP.GEU.AND P4, PT, R15, RZ, PT ;  /* 0x000000ff0f00720b */ /* 0x000fe20003f8e000 */
[----:B------:R-:W-:Y:S02]  /*0ce0*/  IMAD.HI R18, R39, 0x4ec4ec4f, RZ ;  /* 0x4ec4ec4f27127827 */ /* 0x000fe400078e02ff */
[----:B------:R1:W-:Y:S01]  /*0cf0*/  STS [R11+0x100], R22 ;  /* 0x000100160b007388 */ /* 0x0003e20000000800 */
[----:B------:R-:W-:-:S02]  /*0d00*/  FSEL R15, R15, RZ, P4 ;  /* 0x000000ff0f0f7208 */ /* 0x000fc40002000000 */
[C---:B------:R-:W-:Y:S01]  /*0d10*/  FSETP.GEU.AND P4, PT, R12.reuse, RZ, PT ;  /* 0x000000ff0c00720b */ /* 0x040fe20003f8e000 */
[----:B------:R-:W-:Y:S01]  /*0d20*/  VIADD R13, R35, 0x1a00 ;  /* 0x00001a00230d7836 */ /* 0x000fe20000000000 */
[----:B------:R-:W-:Y:S02]  /*0d30*/  SHF.R.U32.HI R7, RZ, 0x1f, R18 ;  /* 0x0000001fff077819 */ /* 0x000fe40000011612 */
[----:B-1----:R-:W-:Y:S02]  /*0d40*/  LEA R22, R31, UR4, 0x2 ;  /* 0x000000041f167c11 */ /* 0x002fe4000f8e10ff */
[----:B------:R-:W-:Y:S02]  /*0d50*/  FSEL R12, R12, RZ, P4 ;  /* 0x000000ff0c0c7208 */ /* 0x000fe40002000000 */
[----:B------:R-:W-:Y:S02]  /*0d60*/  LEA R27, R29, R22, 0x2 ;  /* 0x000000161d1b7211 */ /* 0x000fe400078e10ff */
[----:B------:R-:W-:Y:S01]  /*0d70*/  FSETP.GEU.AND P4, PT, R5, RZ, PT ;  /* 0x000000ff0500720b */ /* 0x000fe20003f8e000 */
[----:B------:R-:W-:Y:S01]  /*0d80*/  IMAD R21, R40, 0x40, R13 ;  /* 0x0000004028157824 */ /* 0x000fe200078e020d */
[----:B------:R-:W-:Y:S01]  /*0d90*/  LEA.HI.SX32 R18, R18, R7, 0x1c ;  /* 0x0000000712127211 */ /* 0x000fe200078fe2ff */
[----:B------:R-:W-:Y:S01]  /*0da0*/  STS [R27+0x200], R48 ;  /* 0x000200301b007388 */ /* 0x000fe20000000800 */
[----:B------:R-:W-:-:S03]  /*0db0*/  ISETP.LT.AND P5, PT, R39, 0xd0, !P0 ;  /* 0x000000d02700780c */ /* 0x000fc600047a1270 */
[----:B------:R1:W-:Y:S01]  /*0dc0*/  STS [R41+0x300], R26 ;  /* 0x0003001a29007388 */ /* 0x0003e20000000800 */
[----:B------:R-:W-:Y:S02]  /*0dd0*/  IMAD R47, R16, 0x3400, R21 ;  /* 0x00003400102f7824 */ /* 0x000fe400078e0215 */
[----:B------:R-:W-:Y:S01]  /*0de0*/  IMAD R39, R18, -0x34, R39 ;  /* 0xffffffcc12277824 */ /* 0x000fe200078e0227 */
[----:B------:R-:W-:Y:S02]  /*0df0*/  CS2R R20, SRZ ;  /* 0x0000000000147805 */ /* 0x000fe4000001ff00 */
[----:B-1----:R-:W-:Y:S02]  /*0e00*/  FSEL R26, R5, RZ, P4 ;  /* 0x000000ff051a7208 */ /* 0x002fe40002000000 */
[C---:B------:R-:W-:Y:S02]  /*0e10*/  FSETP.GEU.AND P4, PT, R14.reuse, RZ, PT ;  /* 0x000000ff0e00720b */ /* 0x040fe40003f8e000 */
[----:B------:R-:W-:Y:S01]  /*0e20*/  CS2R R22, SRZ ;  /* 0x0000000000167805 */ /* 0x000fe2000001ff00 */
[----:B0-----:R-:W-:Y:S01]  /*0e30*/  IMAD.WIDE R46, R47, 0x4, R8 ;  /* 0x000000042f2e7825 */ /* 0x001fe200078e0208 */
[----:B------:R-:W-:-:S02]  /*0e40*/  FSEL R14, R14, RZ, P4 ;  /* 0x000000ff0e0e7208 */ /* 0x000fc40002000000 */
[C---:B------:R-:W-:Y:S02]  /*0e50*/  FSETP.GEU.AND P4, PT, R24.reuse, RZ, PT ;  /* 0x000000ff1800720b */ /* 0x040fe40003f8e000 */
[----:B------:R0:W2:Y:S01]  /*0e60*/  @P6 LDG.E.EL.128 R20, desc[UR6][R46.64] ;  /* 0x000000062e146981 */ /* 0x0000a2000c2e1d00 */
[----:B------:R-:W-:Y:S02]  /*0e70*/  LEA R5, R39, R13, 0x6 ;  /* 0x0000000d27057211 */ /* 0x000fe400078e30ff */
[----:B------:R-:W-:Y:S02]  /*0e80*/  FSEL R25, R24, RZ, P4 ;  /* 0x000000ff18197208 */ /* 0x000fe40002000000 */
[----:B------:R-:W-:Y:S02]  /*0e90*/  FSETP.GEU.AND P4, PT, R4, RZ, PT ;  /* 0x000000ff0400720b */ /* 0x000fe40003f8e000 */
[----:B------:R-:W-:Y:S01]  /*0ea0*/  CS2R R6, SRZ ;  /* 0x0000000000067805 */ /* 0x000fe2000001ff00 */
[----:B0-----:R-:W-:Y:S01]  /*0eb0*/  IMAD R47, R18, 0x3400, R5 ;  /* 0x00003400122f7824 */ /* 0x001fe200078e0205 */
[----:B------:R-:W-:-:S02]  /*0ec0*/  FSEL R24, R4, RZ, P4 ;  /* 0x000000ff04187208 */ /* 0x000fc40002000000 */
[----:B------:R-:W-:Y:S01]  /*0ed0*/  CS2R R4, SRZ ;  /* 0x0000000000047805 */ /* 0x000fe2000001ff00 */
[----:B------:R-:W-:-:S05]  /*0ee0*/  IMAD.WIDE R46, R47, 0x4, R8 ;  /* 0x000000042f2e7825 */ /* 0x000fca00078e0208 */
[----:B------:R0:W3:Y:S04]  /*0ef0*/  @P5 LDG.E.EL.128 R4, desc[UR6][R46.64] ;  /* 0x000000062e045981 */ /* 0x0000e8000c2e1d00 */
[----:B------:R-:W-:Y:S04]  /*0f00*/  STS [R10+0x40], R19 ;  /* 0x000040130a007388 */ /* 0x000fe80000000800 */
[----:B------:R1:W-:Y:S04]  /*0f10*/  STS [R11+0x140], R17 ;  /* 0x000140110b007388 */ /* 0x0003e80000000800 */
[----:B------:R-:W-:Y:S01]  /*0f20*/  STS [R27+0x240], R44 ;  /* 0x0002402c1b007388 */ /* 0x000fe20000000800 */
[----:B-1----:R-:W-:-:S03]  /*0f30*/  IMAD.HI R17, R38, 0x4ec4ec4f, RZ ;  /* 0x4ec4ec4f26117827 */ /* 0x002fc600078e02ff */
[----:B------:R1:W-:Y:S01]  /*0f40*/  STS [R41+0x340], R42 ;  /* 0x0003402a29007388 */ /* 0x0003e20000000800 */
[----:B------:R-:W-:Y:S01]  /*0f50*/  IMAD.HI R19, R37, 0x4ec4ec4f, RZ ;  /* 0x4ec4ec4f25137827 */ /* 0x000fe200078e02ff */
[----:B------:R-:W-:Y:S02]  /*0f60*/  FSETP.GEU.AND P4, PT, R45, RZ, PT ;  /* 0x000000ff2d00720b */ /* 0x000fe40003f8e000 */
[----:B-1----:R-:W-:-:S04]  /*0f70*/  SHF.R.U32.HI R42, RZ, 0x1f, R17 ;  /* 0x0000001fff2a7819 */ /* 0x002fc80000011611 */
[----:B------:R-:W-:Y:S02]  /*0f80*/  LEA.HI.SX32 R17, R17, R42, 0x1c ;  /* 0x0000002a11117211 */ /* 0x000fe400078fe2ff */
[----:B------:R-:W-:Y:S02]  /*0f90*/  SHF.R.U32.HI R42, RZ, 0x1f, R19 ;  /* 0x0000001fff2a7819 */ /* 0x000fe40000011613 */
[----:B------:R-:W-:Y:S02]  /*0fa0*/  FSEL R45, R45, RZ, P4 ;  /* 0x000000ff2d2d7208 */ /* 0x000fe40002000000 */
[----:B------:R-:W-:Y:S01]  /*0fb0*/  LEA.HI.SX32 R42, R19, R42, 0x1c ;  /* 0x0000002a132a7211 */ /* 0x000fe200078fe2ff */
[----:B------:R-:W-:Y:S01]  /*0fc0*/  IMAD R44, R17, -0x34, R38 ;  /* 0xffffffcc112c7824 */ /* 0x000fe200078e0226 */
[C---:B------:R-:W-:Y:S01]  /*0fd0*/  FSETP.GEU.AND P4, PT, R43.reuse, RZ, PT ;  /* 0x000000ff2b00720b */ /* 0x040fe20003f8e000 */
[----:B------:R-:W-:Y:S02]  /*0fe0*/  STS [R10+0x80], R15 ;  /* 0x0000800f0a007388 */ /* 0x000fe40000000800 */
[----:B------:R-:W-:Y:S01]  /*0ff0*/  IMAD R19, R42, -0x34, R37 ;  /* 0xffffffcc2a137824 */ /* 0x000fe200078e0225 */
[----:B------:R-:W-:Y:S01]  /*1000*/  FSEL R43, R43, RZ, P4 ;  /* 0x000000ff2b2b7208 */ /* 0x000fe20002000000 */
[----:B------:R-:W-:Y:S01]  /*1010*/  STS [R11+0x180], R12 ;  /* 0x0001800c0b007388 */ /* 0x000fe20000000800 */
[----:B------:R-:W-:-:S03]  /*1020*/  ISETP.LT.AND P4, PT, R38, 0xd0, !P0 ;  /* 0x000000d02600780c */ /* 0x000fc60004781270 */
[----:B------:R1:W-:Y:S01]  /*1030*/  STS [R27+0x280], R26 ;  /* 0x0002801a1b007388 */ /* 0x0003e20000000800 */
[----:B------:R-:W-:Y:S01]  /*1040*/  ISETP.LT.AND P0, PT, R37, 0xd0, !P0 ;  /* 0x000000d02500780c */ /* 0x000fe20004701270 */
[--C-:B------:R-:W-:Y:S02]  /*1050*/  IMAD R37, R19, 0x40, R13.reuse ;  /* 0x0000004013257824 */ /* 0x100fe400078e020d */
[----:B------:R4:W-:Y:S01]  /*1060*/  STS [R41+0x380], R14 ;  /* 0x0003800e29007388 */ /* 0x0009e20000000800 */
[----:B-1----:R-:W-:Y:S01]  /*1070*/  IMAD R26, R44, 0x40, R13 ;  /* 0x000000402c1a7824 */ /* 0x002fe200078e020d */
[----:B------:R-:W-:Y:S01]  /*1080*/  CS2R R12, SRZ ;  /* 0x00000000000c7805 */ /* 0x000fe2000001ff00 */
[----:B------:R-:W-:Y:S02]  /*1090*/  IMAD R37, R42, 0x3400, R37 ;  /* 0x000034002a257824 */ /* 0x000fe400078e0225 */
[----:B------:R-:W-:Y:S01]  /*10a0*/  IMAD R49, R17, 0x3400, R26 ;  /* 0x0000340011317824 */ /* 0x000fe200078e021a */
[----:B----4-:R-:W-:Y:S01]  /*10b0*/  CS2R R14, SRZ ;  /* 0x00000000000e7805 */ /* 0x010fe2000001ff00 */
[----:B------:R-:W-:Y:S02]  /*10c0*/  STS [R10+0xc0], R25 ;  /* 0x0000c0190a007388 */ /* 0x000fe40000000800 */
[----:B------:R-:W-:-:S02]  /*10d0*/  IMAD.WIDE R48, R49, 0x4, R8 ;  /* 0x0000000431307825 */ /* 0x000fc400078e0208 */
[----:B------:R1:W-:Y:S02]  /*10e0*/  STS [R11+0x1c0], R24 ;  /* 0x0001c0180b007388 */ /* 0x0003e40000000800 */
[----:B0-----:R-:W-:Y:S01]  /*10f0*/  IMAD.WIDE R46, R37, 0x4, R8 ;  /* 0x00000004252e7825 */ /* 0x001fe200078e0208 */
[----:B------:R-:W-:Y:S01]  /*1100*/  CS2R R8, SRZ ;  /* 0x0000000000087805 */ /* 0x000fe2000001ff00 */
[----:B------:R-:W4:Y:S01]  /*1110*/  @P4 LDG.E.EL.128 R12, desc[UR6][R48.64] ;  /* 0x00000006300c4981 */ /* 0x000f22000c2e1d00 */
[----:B-1----:R-:W-:-:S06]  /*1120*/  CS2R R10, SRZ ;  /* 0x00000000000a7805 */ /* 0x002fcc000001ff00 */
[----:B------:R0:W5:Y:S04]  /*1130*/  @P0 LDG.E.EL.128 R8, desc[UR6][R46.64] ;  /* 0x000000062e080981 */ /* 0x000168000c2e1d00 */
[----:B------:R1:W-:Y:S01]  /*1140*/  STS [R27+0x2c0], R45 ;  /* 0x0002c02d1b007388 */ /* 0x0003e20000000800 */
[----:B------:R-:W-:-:S03]  /*1150*/  SHF.L.U32 R38, R32, 0x2, RZ ;  /* 0x0000000220267819 */ /* 0x000fc600000006ff */
[----:B------:R1:W-:Y:S01]  /*1160*/  STS [R41+0x3c0], R43 ;  /* 0x0003c02b29007388 */ /* 0x0003e20000000800 */
[----:B------:R-:W-:Y:S01]  /*1170*/  SHF.R.U32.HI R37, RZ, 0x6, R38 ;  /* 0x00000006ff257819 */ /* 0x000fe20000011626 */
[----:B0-----:R-:W0:Y:S03]  /*1180*/  LDC.64 R46, c[0x0][0x240] ;  /* 0x00009000ff2e7b82 */ /* 0x001e260000000a00 */
[----:B------:R-:W-:Y:S02]  /*1190*/  SGXT.U32 R37, R37, 0x4 ;  /* 0x000000042525781a */ /* 0x000fe40000000000 */
[----:B------:R-:W-:Y:S02]  /*11a0*/  LOP3.LUT R38, R38, 0x3fc, RZ, 0xc0, !PT ;  /* 0x000003fc26267812 */ /* 0x000fe400078ec0ff */
[----:B------:R-:W-:-:S05]  /*11b0*/  LEA R25, R37, UR4, 0x2 ;  /* 0x0000000425197c11 */ /* 0x000fca000f8e10ff */
[----:B------:R-:W-:Y:S01]  /*11c0*/  IMAD R50, R38, 0x4, R25 ;  /* 0x0000000426327824 */ /* 0x000fe200078e0219 */
[----:B------:R-:W-:Y:S06]  /*11d0*/  BAR.SYNC.DEFER_BLOCKING 0x0 ;  /* 0x0000000000007b1d */ /* 0x000fec0000010000 */
[----:B------:R-:W-:Y:S04]  /*11e0*/  LDS R24, [R50] ;  /* 0x0000000032187984 */ /* 0x000fe80000000800 */
[----:B------:R-:W-:Y:S04]  /*11f0*/  LDS R25, [R50+0x4] ;  /* 0x0000040032197984 */ /* 0x000fe80000000800 */
[----:B------:R-:W-:Y:S04]  /*1200*/  LDS R26, [R50+0x8] ;  /* 0x00000800321a7984 */ /* 0x000fe80000000800 */
[----:B------:R-:W0:Y:S01]  /*1210*/  LDS R27, [R50+0xc] ;  /* 0x00000c00321b7984 */ /* 0x000e220000000800 */
[----:B-1----:R-:W-:-:S04]  /*1220*/  IMAD R45, R40, 0x40, R35 ;  /* 0x00000040282d7824 */ /* 0x002fc800078e0223 */
[----:B------:R-:W-:-:S04]  /*1230*/  IMAD R45, R16, 0x1a00, R45 ;  /* 0x00001a00102d7824 */ /* 0x000fc800078e022d */
[----:B0-----:R-:W-:Y:S01]  /*1240*/  IMAD.WIDE R48, R45, 0x4, R46 ;  /* 0x000000042d307825 */ /* 0x001fe200078e022e */
[----:B------:R-:W-:-:S03]  /*1250*/  LEA R51, R39, R35, 0x6 ;  /* 0x0000002327337211 */ /* 0x000fc600078e30ff */
[--C-:B------:R-:W-:Y:S02]  /*1260*/  IMAD R19, R19, 0x40, R35.reuse ;  /* 0x0000004013137824 */ /* 0x100fe400078e0223 */
[----:B------:R-:W-:Y:S02]  /*1270*/  IMAD R44, R44, 0x40, R35 ;  /* 0x000000402c2c7824 */ /* 0x000fe400078e0223 */
[----:B------:R-:W-:Y:S02]  /*1280*/  IMAD R51, R18, 0x1a00, R51 ;  /* 0x00001a0012337824 */ /* 0x000fe400078e0233 */
[----:B------:R-:W-:Y:S02]  /*1290*/  IMAD R43, R17, 0x1a00, R44 ;  /* 0x00001a00112b7824 */ /* 0x000fe400078e022c */
[----:B------:R-:W-:Y:S01]  /*12a0*/  IMAD R42, R42, 0x1a00, R19 ;  /* 0x00001a002a2a7824 */ /* 0x000fe200078e0213 */
[----:B------:R-:W-:Y:S01]  /*12b0*/  @P6 STG.E.128 desc[UR6][R48.64], R24 ;  /* 0x0000001830006986 */ /* 0x000fe2000c101d06 */
[----:B------:R-:W-:-:S02]  /*12c0*/  ISETP.NE.AND P6, PT, R34, RZ, PT ;  /* 0x000000ff2200720c */ /* 0x000fc40003fc5270 */
[----:B------:R-:W-:-:S04]  /*12d0*/  LOP3.LUT R34, R38, 0x400, RZ, 0xfc, !PT ;  /* 0x0000040026227812 */ /* 0x000fc800078efcff */
[----:B------:R-:W-:-:S04]  /*12e0*/  SHF.R.U32.HI R34, RZ, 0x6, R34 ;  /* 0x00000006ff227819 */ /* 0x000fc80000011622 */
[----:B------:R-:W-:-:S04]  /*12f0*/  LEA R45, R34, UR4, 0x2 ;  /* 0x00000004222d7c11 */ /* 0x000fc8000f8e10ff */
[----:B------:R-:W-:-:S05]  /*1300*/  LEA R45, R38, R45, 0x2 ;  /* 0x0000002d262d7211 */ /* 0x000fca00078e10ff */
[----:B------:R-:W-:Y:S04]  /*1310*/  LDS R16, [R45+0x1000] ;  /* 0x001000002d107984 */ /* 0x000fe80000000800 */
[----:B------:R-:W-:Y:S04]  /*1320*/  LDS R17, [R45+0x1004] ;  /* 0x001004002d117984 */ /* 0x000fe80000000800 */
[----:B------:R-:W-:Y:S04]  /*1330*/  LDS R18, [R45+0x1008] ;  /* 0x001008002d127984 */ /* 0x000fe80000000800 */
[----:B------:R0:W1:Y:S01]  /*1340*/  LDS R19, [R45+0x100c] ;  /* 0x00100c002d137984 */ /* 0x0000620000000800 */
[----:B------:R-:W-:-:S04]  /*1350*/  LOP3.LUT R40, R38, 0x800, RZ, 0xfc, !PT ;  /* 0x0000080026287812 */ /* 0x000fc800078efcff */
[----:B------:R-:W-:Y:S02]  /*1360*/  SHF.R.U32.HI R40, RZ, 0x6, R40 ;  /* 0x00000006ff287819 */ /* 0x000fe40000011628 */
[----:B0-----:R-:W-:Y:S01]  /*1370*/  LOP3.LUT R45, R38, 0xc00, RZ, 0xfc, !PT ;  /* 0x00000c00262d7812 */ /* 0x001fe200078efcff */
[----:B------:R-:W-:-:S03]  /*1380*/  IMAD.WIDE R50, R51, 0x4, R46 ;  /* 0x0000000433327825 */ /* 0x000fc600078e022e */
[----:B------:R-:W-:Y:S02]  /*1390*/  SHF.R.U32.HI R45, RZ, 0x6, R45 ;  /* 0x00000006ff2d7819 */ /* 0x000fe4000001162d */
[----:B-1----:R0:W-:Y:S01]  /*13a0*/  @P5 STG.E.128 desc[UR6][R50.64], R16 ;  /* 0x0000001032005986 */ /* 0x0021e2000c101d06 */
[----:B--2---:R-:W-:Y:S01]  /*13b0*/  FADD R39, R25, R21 ;  /* 0x0000001519277221 */ /* 0x004fe20000000000 */
[----:B------:R-:W-:Y:S02]  /*13c0*/  LEA R21, R40, UR4, 0x2 ;  /* 0x0000000428157c11 */ /* 0x000fe4000f8e10ff */
[----:B------:R-:W-:Y:S01]  /*13d0*/  LEA R25, R45, UR4, 0x2 ;  /* 0x000000042d197c11 */ /* 0x000fe2000f8e10ff */
[----:B------:R-:W-:Y:S02]  /*13e0*/  FADD R41, R26, R22 ;  /* 0x000000161a297221 */ /* 0x000fe40000000000 */
[----:B------:R-:W-:Y:S02]  /*13f0*/  IMAD R26, R38, 0x4, R21 ;  /* 0x00000004261a7824 */ /* 0x000fe400078e0215 */
[----:B------:R-:W-:Y:S01]  /*1400*/  FADD R35, R24, R20 ;  /* 0x0000001418237221 */ /* 0x000fe20000000000 */
[----:B------:R-:W-:-:S02]  /*1410*/  FADD R44, R27, R23 ;  /* 0x000000171b2c7221 */ /* 0x000fc40000000000 */
[----:B------:R-:W-:Y:S04]  /*1420*/  LDS R20, [R26+0x2000] ;  /* 0x002000001a147984 */ /* 0x000fe80000000800 */
[----:B------:R-:W-:Y:S01]  /*1430*/  LDS R21, [R26+0x2004] ;  /* 0x002004001a157984 */ /* 0x000fe20000000800 */
[----:B---3--:R-:W-:Y:S01]  /*1440*/  FADD R4, R16, R4 ;  /* 0x0000000410047221 */ /* 0x008fe20000000000 */
[----:B0-----:R-:W-:Y:S02]  /*1450*/  IMAD R16, R38, 0x4, R25 ;  /* 0x0000000426107824 */ /* 0x001fe400078e0219 */
[----:B------:R-:W-:Y:S04]  /*1460*/  LDS R22, [R26+0x2008] ;  /* 0x002008001a167984 */ /* 0x000fe80000000800 */
[----:B------:R-:W0:Y:S04]  /*1470*/  LDS R23, [R26+0x200c] ;  /* 0x00200c001a177984 */ /* 0x000e280000000800 */
[----:B------:R-:W-:Y:S04]  /*1480*/  LDS R24, [R16+0x3000] ;  /* 0x0030000010187984 */ /* 0x000fe80000000800 */
[----:B------:R-:W-:Y:S04]  /*1490*/  LDS R25, [R16+0x3004] ;  /* 0x0030040010197984 */ /* 0x000fe80000000800 */
[----:B------:R-:W-:Y:S04]  /*14a0*/  LDS R26, [R16+0x3008] ;  /* 0x00300800101a7984 */ /* 0x000fe80000000800 */
[----:B------:R-:W1:Y:S01]  /*14b0*/  LDS R27, [R16+0x300c] ;  /* 0x00300c00101b7984 */ /* 0x000e620000000800 */
[----:B------:R-:W-:-:S04]  /*14c0*/  IMAD.WIDE R48, R43, 0x4, R46 ;  /* 0x000000042b307825 */ /* 0x000fc800078e022e */
[----:B------:R-:W-:Y:S01]  /*14d0*/  IMAD.WIDE R42, R42, 0x4, R46 ;  /* 0x000000042a2a7825 */ /* 0x000fe200078e022e */
[----:B------:R-:W-:-:S03]  /*14e0*/  LOP3.LUT R32, R32, 0xff, RZ, 0xc0, !PT ;  /* 0x000000ff20207812 */ /* 0x000fc600078ec0ff */
[----:B------:R-:W-:Y:S01]  /*14f0*/  FADD R6, R18, R6 ;  /* 0x0000000612067221 */ /* 0x000fe20000000000 */
[----:B------:R-:W-:Y:S01]  /*1500*/  LEA.HI R18, R36, UR4, RZ, 0x1e ;  /* 0x0000000424127c11 */ /* 0x000fe2000f8ff0ff */
[----:B0-----:R0:W-:Y:S04]  /*1510*/  @P4 STG.E.128 desc[UR6][R48.64], R20 ;  /* 0x0000001430004986 */ /* 0x0011e8000c101d06 */
[----:B-1----:R-:W-:Y:S01]  /*1520*/  @P0 STG.E.128 desc[UR6][R42.64], R24 ;  /* 0x000000182a000986 */ /* 0x002fe2000c101d06 */
[----:B------:R-:W-:Y:S02]  /*1530*/  LEA R28, R28, UR4, 0x4 ;  /* 0x000000041c1c7c11 */ /* 0x000fe4000f8e20ff */
[----:B------:R-:W-:Y:S02]  /*1540*/  IADD3 R37, R37, R32, RZ ;  /* 0x0000002025257210 */ /* 0x000fe40007ffe0ff */
[----:B------:R-:W-:-:S02]  /*1550*/  LEA R32, R31, UR4, 0x4 ;  /* 0x000000041f207c11 */ /* 0x000fc4000f8e20ff */
[----:B------:R-:W-:Y:S01]  /*1560*/  LEA R30, R30, UR4, 0x4 ;  /* 0x000000041e1e7c11 */ /* 0x000fe2000f8e20ff */
[----:B------:R-:W-:Y:S01]  /*1570*/  IMAD R18, R29, 0x4, R18 ;  /* 0x000000041d127824 */ /* 0x000fe200078e0212 */
[----:B------:R-:W-:Y:S01]  /*1580*/  BAR.SYNC.DEFER_BLOCKING 0x0 ;  /* 0x0000000000007b1d */ /* 0x000fe20000010000 */
[----:B------:R-:W-:Y:S01]  /*1590*/  FADD R5, R17, R5 ;  /* 0x0000000511057221 */ /* 0x000fe20000000000 */
[C---:B------:R-:W-:Y:S01]  /*15a0*/  IMAD R28, R29.reuse, 0x4, R28 ;  /* 0x000000041d1c7824 */ /* 0x040fe200078e021c */
[C---:B------:R-:W-:Y:S01]  /*15b0*/  LEA R17, R29.reuse, R32, 0x2 ;  /* 0x000000201d117211 */ /* 0x040fe200078e10ff */
[----:B------:R-:W-:Y:S02]  /*15c0*/  IMAD R29, R29, 0x4, R30 ;  /* 0x000000041d1d7824 */ /* 0x000fe400078e021e */
[----:B------:R-:W-:Y:S01]  /*15d0*/  FADD R16, R19, R7 ;  /* 0x0000000713107221 */ /* 0x000fe20000000000 */
[----:B----4-:R-:W-:Y:S01]  /*15e0*/  FADD R19, R20, R12 ;  /* 0x0000000c14137221 */ /* 0x010fe20000000000 */
[----:B------:R-:W-:Y:S01]  /*15f0*/  FADD R13, R21, R13 ;  /* 0x0000000d150d7221 */ /* 0x000fe20000000000 */
[----:B------:R-:W-:Y:S01]  /*1600*/  FADD R14, R22, R14 ;  /* 0x0000000e160e7221 */ /* 0x000fe20000000000 */
[----:B0-----:R-:W-:Y:S01]  /*1610*/  FADD R20, R23, R15 ;  /* 0x0000000f17147221 */ /* 0x001fe20000000000 */
[----:B-----5:R-:W-:Y:S01]  /*1620*/  FADD R21, R24, R8 ;  /* 0x0000000818157221 */ /* 0x020fe20000000000 */
[----:B------:R-:W-:Y:S01]  /*1630*/  FADD R23, R25, R9 ;  /* 0x0000000919177221 */ /* 0x000fe20000000000 */
[----:B------:R-:W-:Y:S04]  /*1640*/  STS [R18], R35 ;  /* 0x0000002312007388 */ /* 0x000fe80000000800 */
[----:B------:R-:W-:Y:S04]  /*1650*/  STS [R28+0x100], R39 ;  /* 0x000100271c007388 */ /* 0x000fe80000000800 */
[----:B------:R-:W-:Y:S04]  /*1660*/  STS [R17+0x200], R41 ;  /* 0x0002002911007388 */ /* 0x000fe80000000800 */
[----:B------:R-:W-:Y:S04]  /*1670*/  STS [R29+0x300], R44 ;  /* 0x0003002c1d007388 */ /* 0x000fe80000000800 */
[----:B------:R-:W-:Y:S04]  /*1680*/  STS [R18+0x40], R4 ;  /* 0x0000400412007388 */ /* 0x000fe80000000800 */
[----:B------:R-:W-:Y:S01]  /*1690*/  STS [R28+0x140], R5 ;  /* 0x000140051c007388 */ /* 0x000fe20000000800 */
[----:B------:R-:W-:-:S03]  /*16a0*/  FADD R22, R26, R10 ;  /* 0x0000000a1a167221 */ /* 0x000fc60000000000 */
[----:B------:R-:W-:Y:S01]  /*16b0*/  STS [R17+0x240], R6 ;  /* 0x0002400611007388 */ /* 0x000fe20000000800 */
[----:B------:R-:W-:-:S03]  /*16c0*/  FADD R30, R27, R11 ;  /* 0x0000000b1b1e7221 */ /* 0x000fc60000000000 */
[----:B------:R-:W-:Y:S04]  /*16d0*/  STS [R29+0x340], R16 ;  /* 0x000340101d007388 */ /* 0x000fe80000000800 */
[----:B------:R-:W-:Y:S04]  /*16e0*/  STS [R18+0x80], R19 ;  /* 0x0000801312007388 */ /* 0x000fe80000000800 */
[----:B------:R-:W-:Y:S04]  /*16f0*/  STS [R28+0x180], R13 ;  /* 0x0001800d1c007388 */ /* 0x000fe80000000800 */
[----:B------:R-:W-:Y:S04]  /*1700*/  STS [R17+0x280], R14 ;  /* 0x0002800e11007388 */ /* 0x000fe80000000800 */
[----:B------:R-:W-:Y:S04]  /*1710*/  STS [R29+0x380], R20 ;  /* 0x000380141d007388 */ /* 0x000fe80000000800 */
[----:B------:R0:W-:Y:S04]  /*1720*/  STS [R18+0xc0], R21 ;  /* 0x0000c01512007388 */ /* 0x0001e80000000800 */
[----:B------:R-:W-:Y:S04]  /*1730*/  STS [R28+0x1c0], R23 ;  /* 0x0001c0171c007388 */ /* 0x000fe80000000800 */
[----:B------:R1:W-:Y:S01]  /*1740*/  STS [R17+0x2c0], R22 ;  /* 0x0002c01611007388 */ /* 0x0003e20000000800 */
[----:B------:R-:W-:Y:S01]  /*1750*/  LEA R7, R34, UR4, 0x4 ;  /* 0x0000000422077c11 */ /* 0x000fe2000f8e20ff */
[----:B0-----:R-:W1:Y:S02]  /*1760*/  LDC.64 R20, c[0x0][0x248] ;  /* 0x00009200ff147b82 */ /* 0x001e640000000a00 */
[----:B------:R-:W-:Y:S01]  /*1770*/  STS [R29+0x3c0], R30 ;  /* 0x0003c01e1d007388 */ /* 0x000fe20000000800 */
[----:B------:R-:W-:-:S02]  /*1780*/  LEA R9, R40, UR4, 0x4 ;  /* 0x0000000428097c11 */ /* 0x000fc4000f8e20ff */
[----:B------:R-:W-:-:S03]  /*1790*/  LEA R12, R37, UR4, 0x4 ;  /* 0x00000004250c7c11 */ /* 0x000fc6000f8e20ff */
[----:B------:R-:W-:Y:S01]  /*17a0*/  BAR.SYNC.DEFER_BLOCKING 0x0 ;  /* 0x0000000000007b1d */ /* 0x000fe20000010000 */
[C---:B------:R-:W-:Y:S01]  /*17b0*/  LEA R8, R38.reuse, R7, 0x2 ;  /* 0x0000000726087211 */ /* 0x040fe200078e10ff */
[----:B------:R-:W-:-:S04]  /*17c0*/  IMAD R4, R38, 0x4, R9 ;  /* 0x0000000426047824 */ /* 0x000fc800078e0209 */
[----:B------:R-:W0:Y:S04]  /*17d0*/  LDS.128 R12, [R12] ;  /* 0x000000000c0c7984 */ /* 0x000e280000000c00 */
[----:B------:R-:W2:Y:S04]  /*17e0*/  LDS.128 R8, [R8+0x1000] ;  /* 0x0010000008087984 */ /* 0x000ea80000000c00 */
[----:B------:R-:W3:Y:S01]  /*17f0*/  LDS.128 R4, [R4+0x2000] ;  /* 0x0020000004047984 */ /* 0x000ee20000000c00 */
[----:B-1----:R-:W-:-:S04]  /*1800*/  IMAD.WIDE R16, R33, 0x4, R20 ;  /* 0x0000000421107825 */ /* 0x002fc800078e0214 */
[----:B------:R-:W-:-:S04]  /*1810*/  IMAD.WIDE R18, R2, 0x4, R20 ;  /* 0x0000000402127825 */ /* 0x000fc800078e0214 */
[----:B------:R-:W-:Y:S01]  /*1820*/  IMAD.WIDE R2, R3, 0x4, R20 ;  /* 0x0000000403027825 */ /* 0x000fe200078e0214 */
[----:B------:R-:W-:-:S04]  /*1830*/  LEA R45, R45, UR4, 0x4 ;  /* 0x000000042d2d7c11 */ /* 0x000fc8000f8e20ff */
[----:B------:R-:W-:Y:S01]  /*1840*/  LEA R45, R38, R45, 0x2 ;  /* 0x0000002d262d7211 */ /* 0x000fe200078e10ff */
[----:B0-----:R0:W-:Y:S04]  /*1850*/  @P6 STG.E.128 desc[UR6][R16.64], R12 ;  /* 0x0000000c10006986 */ /* 0x0011e8000c101d06 */
[----:B--2---:R0:W-:Y:S04]  /*1860*/  @P3 STG.E.128 desc[UR6][R18.64], R8 ;  /* 0x0000000812003986 */ /* 0x0041e8000c101d06 */
[----:B---3--:R0:W-:Y:S02]  /*1870*/  @P2 STG.E.128 desc[UR6][R2.64], R4 ;  /* 0x0000000402002986 */ /* 0x0081e4000c101d06 */
[----:B0-----:R-:W-:Y:S05]  /*1880*/  @!P1 EXIT ;  /* 0x000000000000994d */ /* 0x001fea0003800000 */
[----:B------:R-:W1:Y:S01]  /*1890*/  LDS.128 R44, [R45+0x3000] ;  /* 0x003000002d2c7984 */ /* 0x000e620000000c00 */
[----:B0-----:R-:W-:-:S05]  /*18a0*/  IMAD.WIDE R2, R0, 0x4, R20 ;  /* 0x0000000400027825 */ /* 0x001fca00078e0214 */
[----:B-1----:R-:W-:Y:S01]  /*18b0*/  STG.E.128 desc[UR6][R2.64], R44 ;  /* 0x0000002c02007986 */ /* 0x002fe2000c101d06 */
[----:B------:R-:W-:Y:S05]  /*18c0*/  EXIT ;  /* 0x000000000000794d */ /* 0x000fea0003800000 */
.L_x_0:
[----:B------:R-:W-:-:S00]  /*18d0*/  BRA `(.L_x_0) ;  /* 0xfffffffc00fc7947 */ /* 0x000fc0000383ffff */
[----:B------:R-:W-:-:S00]  /*18e0*/  NOP ;  /* 0x0000000000007918 */ /* 0x000fc00000000000 */
        /* <DEDUP_REMOVED lines=9> */
.L_x_1:


//--------------------- .nv.global.init           --------------------------
	.section	.nv.global.init,"aw",@progbits
.nv.global.init:
	.type		_$_str,@object
	.size		_$_str,(_$_str_$_2 - _$_str)
_$_str:
        /*0000*/ 	.byte	0x5f, 0x5f, 0x43, 0x55, 0x44, 0x41, 0x5f, 0x46, 0x54, 0x5a, 0x00
	.type		_$_str_$_2,@object
	.size		_$_str_$_2,(.L_1 - _$_str_$_2)
_$_str_$_2:
        /*000b*/ 	.byte	0x5f, 0x5f, 0x43, 0x55, 0x44, 0x41, 0x5f, 0x50, 0x52, 0x45, 0x43, 0x5f, 0x53, 0x51, 0x52, 0x54
        /*001b*/ 	.byte	0x00
.L_1:


//--------------------- .nv.shared.triton_poi_fused__native_batch_norm_legit_no_training_add_relu_33 --------------------------
	.section	.nv.shared.triton_poi_fused__native_batch_norm_legit_no_training_add_relu_33,"aw",@nobits
	.sectionflags	@""
	.align	16
	.zero		1024


//--------------------- .nv.constant0.triton_poi_fused__native_batch_norm_legit_no_training_add_relu_33 --------------------------
	.section	.nv.constant0.triton_poi_fused__native_batch_norm_legit_no_training_add_relu_33,"a",@progbits
	.sectionflags	@""
	.align	4
.nv.constant0.triton_poi_fused__native_batch_norm_legit_no_training_add_relu_33:
	.zero		600
